//
// Generated by NVIDIA NVVM Compiler
//
// Compiler Build ID: CL-36424714
// Cuda compilation tools, release 13.0, V13.0.88
// Based on NVVM 20.0.0
//

.version 9.0
.target sm_100
.address_size 64

	// .globl	_Z12write_kernelPi

.visible .entry _Z12write_kernelPi(
	.param .u64 .ptr .align 1 _Z12write_kernelPi_param_0
)
{
	.reg .pred 	%p<2>;
	.reg .b32 	%r<5>;
	.reg .b64 	%rd<3>;

	ld.param.u64 	%rd1, [_Z12write_kernelPi_param_0];
	mov.u32 	%r1, %ctaid.x;
	mov.u32 	%r2, %tid.x;
	or.b32  	%r3, %r1, %r2;
	setp.ne.s32 	%p1, %r3, 0;
	@%p1 bra 	$L__BB0_2;
	cvta.to.global.u64 	%rd2, %rd1;
	mov.b32 	%r4, 12345;
	st.global.u32 	[%rd2], %r4;
$L__BB0_2:
	ret;

}


// ===== COMPILED SASS (sm_100) =====

	.target	sm_100

	.elftype	@"ET_EXEC"


//--------------------- .note.nv.tkinfo           --------------------------
	.section	.note.nv.tkinfo,"",@"SHT_NOTE"
	.sectionflags	@"SHF_NOTE_NV_TKINFO"
	.tkinfo
        /*0018*/ 	.word	0x00000002
        /*0030*/ 	.string	""
        /*0030*/ 	.string	"ptxas"
        /*0030*/ 	.string	"Cuda compilation tools, release 13.0, V13.0.88"
        /*0030*/ 	.string	"Build cuda_13.0.r13.0/compiler.36424714_0"
        /*0030*/ 	.string	"-arch sm_100 -m 64 "



//--------------------- .note.nv.cuinfo           --------------------------
	.section	.note.nv.cuinfo,"",@"SHT_NOTE"
	.sectionflags	@"SHF_NOTE_NV_CUINFO"
        /*0018*/ 	.short	0x0002
        /*001a*/ 	.short	0x0064
        /*001c*/ 	.short	0x0082
	.zero		2


//--------------------- .nv.info                  --------------------------
	.section	.nv.info,"",@"SHT_CUDA_INFO"
	.align	4


	//----- nvinfo : EIATTR_REGCOUNT
	.align		4
        /*0000*/ 	.byte	0x04, 0x2f
        /*0002*/ 	.short	(.L_1 - .L_0)
	.align		4
.L_0:
        /*0004*/ 	.word	index@(_Z12write_kernelPi)
        /*0008*/ 	.word	0x00000008


	//----- nvinfo : EIATTR_FRAME_SIZE
	.align		4
.L_1:
        /*000c*/ 	.byte	0x04, 0x11
        /*000e*/ 	.short	(.L_3 - .L_2)
	.align		4
.L_2:
        /*0010*/ 	.word	index@(_Z12write_kernelPi)
        /*0014*/ 	.word	0x00000000


	//----- nvinfo : EIATTR_MIN_STACK_SIZE
	.align		4
.L_3:
        /*0018*/ 	.byte	0x04, 0x12
        /*001a*/ 	.short	(.L_5 - .L_4)
	.align		4
.L_4:
        /*001c*/ 	.word	index@(_Z12write_kernelPi)
        /*0020*/ 	.word	0x00000000
.L_5:


//--------------------- .nv.compat                --------------------------
	.section	.nv.compat,"",@"SHT_CUDA_COMPAT_INFO"
	.align	4
        /*0000*/ 	.byte	0x02, 0x09, 0x00, 0x00, 0x02, 0x02, 0x01, 0x00, 0x02, 0x05, 0x05, 0x00, 0x03, 0x07, 0x01, 0x01
        /*0010*/ 	.byte	0x02, 0x03, 0x00, 0x00, 0x02, 0x06, 0x01, 0x00, 0x04, 0x0b, 0x08, 0x00, 0x09, 0x00, 0x00, 0x00
        /*0020*/ 	.byte	0x00, 0x00, 0x00, 0x00


//--------------------- .nv.info._Z12write_kernelPi --------------------------
	.section	.nv.info._Z12write_kernelPi,"",@"SHT_CUDA_INFO"
	.sectionflags	@""
	.align	4


	//----- nvinfo : EIATTR_CUDA_API_VERSION
	.align		4
        /*0000*/ 	.byte	0x04, 0x37
        /*0002*/ 	.short	(.L_7 - .L_6)
.L_6:
        /*0004*/ 	.word	0x00000082


	//----- nvinfo : EIATTR_KPARAM_INFO
	.align		4
.L_7:
        /*0008*/ 	.byte	0x04, 0x17
        /*000a*/ 	.short	(.L_9 - .L_8)
.L_8:
        /*000c*/ 	.word	0x00000000
        /*0010*/ 	.short	0x0000
        /*0012*/ 	.short	0x0000
        /*0014*/ 	.byte	0x00, 0xf5, 0x21, 0x00


	//----- nvinfo : EIATTR_SPARSE_MMA_MASK
	.align		4
.L_9:
        /*0018*/ 	.byte	0x03, 0x50
        /*001a*/ 	.short	0x0000


	//----- nvinfo : EIATTR_MAXREG_COUNT
	.align		4
        /*001c*/ 	.byte	0x03, 0x1b
        /*001e*/ 	.short	0x00ff


	//----- nvinfo : EIATTR_MERCURY_ISA_VERSION
	.align		4
        /*0020*/ 	.byte	0x03, 0x5f
        /*0022*/ 	.short	0x0101


	//----- nvinfo : EIATTR_VRC_CTA_INIT_COUNT
	.align		4
        /*0024*/ 	.byte	0x02, 0x4a
	.zero		1
	.zero		1


	//----- nvinfo : EIATTR_EXIT_INSTR_OFFSETS
	.align		4
        /*0028*/ 	.byte	0x04, 0x1c
        /*002a*/ 	.short	(.L_11 - .L_10)


	//   ....[0]....
.L_10:
        /*002c*/ 	.word	0x00000040


	//   ....[1]....
        /*0030*/ 	.word	0x00000090


	//----- nvinfo : EIATTR_CBANK_PARAM_SIZE
	.align		4
.L_11:
        /*0034*/ 	.byte	0x03, 0x19
        /*0036*/ 	.short	0x0008


	//----- nvinfo : EIATTR_PARAM_CBANK
	.align		4
        /*0038*/ 	.byte	0x04, 0x0a
        /*003a*/ 	.short	(.L_13 - .L_12)
	.align		4
.L_12:
        /*003c*/ 	.word	index@(.nv.constant0._Z12write_kernelPi)
        /*0040*/ 	.short	0x0380
        /*0042*/ 	.short	0x0008


	//----- nvinfo : EIATTR_SW_WAR
	.align		4
.L_13:
        /*0044*/ 	.byte	0x04, 0x36
        /*0046*/ 	.short	(.L_15 - .L_14)
.L_14:
        /*0048*/ 	.word	0x00000008
.L_15:


//--------------------- .nv.callgraph             --------------------------
	.section	.nv.callgraph,"",@"SHT_CUDA_CALLGRAPH"
	.align	4
	.sectionentsize	8
	.align		4
        /*0000*/ 	.word	0x00000000
	.align		4
        /*0004*/ 	.word	0xffffffff
	.align		4
        /*0008*/ 	.word	0x00000000
	.align		4
        /*000c*/ 	.word	0xfffffffe
	.align		4
        /*0010*/ 	.word	0x00000000
	.align		4
        /*0014*/ 	.word	0xfffffffd
	.align		4
        /*0018*/ 	.word	0x00000000
	.align		4
        /*001c*/ 	.word	0xfffffffc


//--------------------- .text._Z12write_kernelPi  --------------------------
	.section	.text._Z12write_kernelPi,"ax",@progbits
	.align	128
        .global         _Z12write_kernelPi
        .type           _Z12write_kernelPi,@function
        .size           _Z12write_kernelPi,(.L_x_1 - _Z12write_kernelPi)
        .other          _Z12write_kernelPi,@"STO_CUDA_ENTRY STV_DEFAULT"
_Z12write_kernelPi:
.text._Z12write_kernelPi:
[----:B------:R-:W-:Y:S01]  /*0000*/  LDC R1, c[0x0][0x37c] ;  /* 0x0000df00ff017b82 */ /* 0x000fe20000000800 */
[----:B------:R-:W0:Y:S07]  /*0010*/  S2R R0, SR_TID.X ;  /* 0x0000000000007919 */ /* 0x000e2e0000002100 */
[----:B------:R-:W0:Y:S02]  /*0020*/  S2UR UR4, SR_CTAID.X ;  /* 0x00000000000479c3 */ /* 0x000e240000002500 */
[----:B0-----:R-:W-:-:S13]  /*0030*/  LOP3.LUT P0, RZ, R0, UR4, RZ, 0xfc, !PT ;  /* 0x0000000400ff7c12 */ /* 0x001fda000f80fcff */
[----:B------:R-:W-:Y:S05]  /*0040*/  @P0 EXIT ;  /* 0x000000000000094d */ /* 0x000fea0003800000 */
[----:B------:R-:W0:Y:S01]  /*0050*/  LDC.64 R2, c[0x0][0x380] ;  /* 0x0000e000ff027b82 */ /* 0x000e220000000a00 */
[----:B------:R-:W0:Y:S01]  /*0060*/  LDCU.64 UR4, c[0x0][0x358] ;  /* 0x00006b00ff0477ac */ /* 0x000e220008000a00 */
[----:B------:R-:W-:-:S05]  /*0070*/  HFMA2 R5, -RZ, RZ, 0, 0.1319580078125 ;  /* 0x00003039ff057431 */ /* 0x000fca00000001ff */
[----:B0-----:R-:W-:Y:S01]  /*0080*/  STG.E desc[UR4][R2.64], R5 ;  /* 0x0000000502007986 */ /* 0x001fe2000c101904 */
[----:B------:R-:W-:Y:S05]  /*0090*/  EXIT ;  /* 0x000000000000794d */ /* 0x000fea0003800000 */
.L_x_0:
[----:B------:R-:W-:-:S00]  /*00a0*/  BRA `(.L_x_0) ;  /* 0xfffffffc00fc7947 */ /* 0x000fc0000383ffff */
[----:B------:R-:W-:-:S00]  /*00b0*/  NOP ;  /* 0x0000000000007918 */ /* 0x000fc00000000000 */
        /* <DEDUP_REMOVED lines=12> */
.L_x_1:


//--------------------- .nv.shared.reserved.0     --------------------------
	.section	.nv.shared.reserved.0,"aw",@nobits
	.weak		__nv_reservedSMEM_offset_0_alias
	.size		__nv_reservedSMEM_offset_0_alias, 0, 64
	.other		__nv_reservedSMEM_offset_0_alias,@"STO_CUDA_RESERVED_SHARED STV_DEFAULT"
__nv_reservedSMEM_offset_0_alias:
	.zero		0
	.zero		64


//--------------------- .nv.constant0._Z12write_kernelPi --------------------------
	.section	.nv.constant0._Z12write_kernelPi,"a",@progbits
	.sectionflags	@""
	.align	4
.nv.constant0._Z12write_kernelPi:
	.zero		904


//--------------------- SYMBOLS --------------------------

	.type		.nv.reservedSmem.offset0,@object
	.size		.nv.reservedSmem.offset0,0x4
